	.headerflags	@"EF_CUDA_TEXMODE_UNIFIED EF_CUDA_64BIT_ADDRESS EF_CUDA_ACCELERATORS EF_CUDA_SM90 EF_CUDA_VIRTUAL_SM(EF_CUDA_SM90)"
	.elftype	@"ET_EXEC"


//--------------------- .nv.info                  --------------------------
	.section	.nv.info,"",@"SHT_CUDA_INFO"
	.align	4


	//----- nvinfo : EIATTR_REGCOUNT
	.align		4
        /*0000*/ 	.byte	0x04, 0x2f
        /*0002*/ 	.short	(.L_1 - .L_0)
	.align		4
.L_0:
        /*0004*/ 	.word	index@(triton_poi_fused_native_group_norm_silu_54)
        /*0008*/ 	.word	0x00000018


	//----- nvinfo : EIATTR_MIN_STACK_SIZE
	.align		4
.L_1:
        /*000c*/ 	.byte	0x04, 0x12
        /*000e*/ 	.short	(.L_3 - .L_2)
	.align		4
.L_2:
        /*0010*/ 	.word	index@(triton_poi_fused_native_group_norm_silu_54)
        /*0014*/ 	.word	0x00000000


	//----- nvinfo : EIATTR_FRAME_SIZE
	.align		4
.L_3:
        /*0018*/ 	.byte	0x04, 0x11
        /*001a*/ 	.short	(.L_5 - .L_4)
	.align		4
.L_4:
        /*001c*/ 	.word	index@(triton_poi_fused_native_group_norm_silu_54)
        /*0020*/ 	.word	0x00000000


	//----- nvinfo : EIATTR_MIN_STACK_SIZE
	.align		4
.L_5:
        /*0024*/ 	.byte	0x04, 0x12
        /*0026*/ 	.short	(.L_7 - .L_6)
	.align		4
.L_6:
        /*0028*/ 	.word	index@(triton_poi_fused_native_group_norm_silu_54)
        /*002c*/ 	.word	0x00000000
.L_7:


//--------------------- .nv.info.triton_poi_fused_native_group_norm_silu_54 --------------------------
	.section	.nv.info.triton_poi_fused_native_group_norm_silu_54,"",@"SHT_CUDA_INFO"
	.sectionflags	@""
	.align	4


	//----- nvinfo : EIATTR_CUDA_API_VERSION
	.align		4
        /*0000*/ 	.byte	0x04, 0x37
        /*0002*/ 	.short	(.L_9 - .L_8)
.L_8:
        /*0004*/ 	.word	0x0000007c


	//----- nvinfo : EIATTR_KPARAM_INFO
	.align		4
.L_9:
        /*0008*/ 	.byte	0x04, 0x17
        /*000a*/ 	.short	(.L_11 - .L_10)
.L_10:
        /*000c*/ 	.word	0x00000000
        /*0010*/ 	.short	0x0007
        /*0012*/ 	.short	0x0038
        /*0014*/ 	.byte	0x00, 0xf0, 0x11, 0x00


	//----- nvinfo : EIATTR_KPARAM_INFO
	.align		4
.L_11:
        /*0018*/ 	.byte	0x04, 0x17
        /*001a*/ 	.short	(.L_13 - .L_12)
.L_12:
        /*001c*/ 	.word	0x00000000
        /*0020*/ 	.short	0x0006
        /*0022*/ 	.short	0x0030
        /*0024*/ 	.byte	0x00, 0xf4, 0x21, 0x00


	//----- nvinfo : EIATTR_KPARAM_INFO
	.align		4
.L_13:
        /*0028*/ 	.byte	0x04, 0x17
        /*002a*/ 	.short	(.L_15 - .L_14)
.L_14:
        /*002c*/ 	.word	0x00000000
        /*0030*/ 	.short	0x0005
        /*0032*/ 	.short	0x0028
        /*0034*/ 	.byte	0x00, 0xf4, 0x21, 0x00


	//----- nvinfo : EIATTR_KPARAM_INFO
	.align		4
.L_15:
        /*0038*/ 	.byte	0x04, 0x17
        /*003a*/ 	.short	(.L_17 - .L_16)
.L_16:
        /*003c*/ 	.word	0x00000000
        /*0040*/ 	.short	0x0004
        /*0042*/ 	.short	0x0020
        /*0044*/ 	.byte	0x00, 0xf4, 0x21, 0x00


	//----- nvinfo : EIATTR_KPARAM_INFO
	.align		4
.L_17:
        /*0048*/ 	.byte	0x04, 0x17
        /*004a*/ 	.short	(.L_19 - .L_18)
.L_18:
        /*004c*/ 	.word	0x00000000
        /*0050*/ 	.short	0x0003
        /*0052*/ 	.short	0x0018
        /*0054*/ 	.byte	0x00, 0xf4, 0x21, 0x00


	//----- nvinfo : EIATTR_KPARAM_INFO
	.align		4
.L_19:
        /*0058*/ 	.byte	0x04, 0x17
        /*005a*/ 	.short	(.L_21 - .L_20)
.L_20:
        /*005c*/ 	.word	0x00000000
        /*0060*/ 	.short	0x0002
        /*0062*/ 	.short	0x0010
        /*0064*/ 	.byte	0x00, 0xf4, 0x21, 0x00


	//----- nvinfo : EIATTR_KPARAM_INFO
	.align		4
.L_21:
        /*0068*/ 	.byte	0x04, 0x17
        /*006a*/ 	.short	(.L_23 - .L_22)
.L_22:
        /*006c*/ 	.word	0x00000000
        /*0070*/ 	.short	0x0001
        /*0072*/ 	.short	0x0008
        /*0074*/ 	.byte	0x00, 0xf4, 0x21, 0x00


	//----- nvinfo : EIATTR_KPARAM_INFO
	.align		4
.L_23:
        /*0078*/ 	.byte	0x04, 0x17
        /*007a*/ 	.short	(.L_25 - .L_24)
.L_24:
        /*007c*/ 	.word	0x00000000
        /*0080*/ 	.short	0x0000
        /*0082*/ 	.short	0x0000
        /*0084*/ 	.byte	0x00, 0xf4, 0x21, 0x00


	//----- nvinfo : EIATTR_SPARSE_MMA_MASK
	.align		4
.L_25:
        /*0088*/ 	.byte	0x03, 0x50
        /*008a*/ 	.short	0x0000


	//----- nvinfo : EIATTR_MAXREG_COUNT
	.align		4
        /*008c*/ 	.byte	0x03, 0x1b
        /*008e*/ 	.short	0x00ff


	//----- nvinfo : EIATTR_EXIT_INSTR_OFFSETS
	.align		4
        /*0090*/ 	.byte	0x04, 0x1c
        /*0092*/ 	.short	(.L_27 - .L_26)


	//   ....[0]....
.L_26:
        /*0094*/ 	.word	0x00000480


	//----- nvinfo : EIATTR_REQNTID
	.align		4
.L_27:
        /*0098*/ 	.byte	0x04, 0x10
        /*009a*/ 	.short	(.L_29 - .L_28)
.L_28:
        /*009c*/ 	.word	0x00000100
        /*00a0*/ 	.word	0x00000001
        /*00a4*/ 	.word	0x00000001


	//----- nvinfo : EIATTR_CBANK_PARAM_SIZE
	.align		4
.L_29:
        /*00a8*/ 	.byte	0x03, 0x19
        /*00aa*/ 	.short	0x003c


	//----- nvinfo : EIATTR_PARAM_CBANK
	.align		4
        /*00ac*/ 	.byte	0x04, 0x0a
        /*00ae*/ 	.short	(.L_31 - .L_30)
	.align		4
.L_30:
        /*00b0*/ 	.word	index@(.nv.constant0.triton_poi_fused_native_group_norm_silu_54)
        /*00b4*/ 	.short	0x0210
        /*00b6*/ 	.short	0x003c


	//----- nvinfo : EIATTR_SW_WAR
	.align		4
.L_31:
        /*00b8*/ 	.byte	0x04, 0x36
        /*00ba*/ 	.short	(.L_33 - .L_32)
.L_32:
        /*00bc*/ 	.word	0x00000008
.L_33:


//--------------------- .nv.callgraph             --------------------------
	.section	.nv.callgraph,"",@"SHT_CUDA_CALLGRAPH"
	.align	4
	.sectionentsize	8
	.align		4
        /*0000*/ 	.word	0x00000000
	.align		4
        /*0004*/ 	.word	0xffffffff
	.align		4
        /*0008*/ 	.word	0x00000000
	.align		4
        /*000c*/ 	.word	0xfffffffe
	.align		4
        /*0010*/ 	.word	0x00000000
	.align		4
        /*0014*/ 	.word	0xfffffffd
	.align		4
        /*0018*/ 	.word	0x00000000
	.align		4
        /*001c*/ 	.word	0xfffffffc


//--------------------- .text.triton_poi_fused_native_group_norm_silu_54 --------------------------
	.section	.text.triton_poi_fused_native_group_norm_silu_54,"ax",@progbits
	.align	128
        .global         triton_poi_fused_native_group_norm_silu_54
        .type           triton_poi_fused_native_group_norm_silu_54,@function
        .size           triton_poi_fused_native_group_norm_silu_54,(.L_x_1 - triton_poi_fused_native_group_norm_silu_54)
        .other          triton_poi_fused_native_group_norm_silu_54,@"STO_CUDA_ENTRY STV_DEFAULT"
triton_poi_fused_native_group_norm_silu_54:
.text.triton_poi_fused_native_group_norm_silu_54:
[----:B------:R-:W-:Y:S01]  /*0000*/  LDC R1, c[0x0][0x28] ;  /* 0x00000a00ff017b82 */ /* 0x000fe20000000800 */
[----:B------:R-:W1:Y:S07]  /*0010*/  S2R R0, SR_TID.X ;  /* 0x0000000000007919 */ /* 0x000e6e0000002100 */
[----:B------:R-:W2:Y:S01]  /*0020*/  LDC.64 R12, c[0x0][0x218] ;  /* 0x00008600ff0c7b82 */ /* 0x000ea20000000a00 */
[----:B------:R-:W-:Y:S01]  /*0030*/  ULDC.64 UR4, c[0x0][0x208] ;  /* 0x0000820000047ab9 */ /* 0x000fe20000000a00 */
[----:B------:R-:W3:Y:S06]  /*0040*/  S2R R3, SR_CTAID.X ;  /* 0x0000000000037919 */ /* 0x000eec0000002500 */
[----:B------:R-:W4:Y:S08]  /*0050*/  LDC.64 R10, c[0x0][0x220] ;  /* 0x00008800ff0a7b82 */ /* 0x000f300000000a00 */
[----:B------:R-:W5:Y:S08]  /*0060*/  LDC.64 R8, c[0x0][0x228] ;  /* 0x00008a00ff087b82 */ /* 0x000f700000000a00 */
[----:B------:R-:W5:Y:S01]  /*0070*/  LDC.64 R4, c[0x0][0x230] ;  /* 0x00008c00ff047b82 */ /* 0x000f620000000a00 */
[----:B-1----:R-:W-:-:S07]  /*0080*/  SHF.L.U32 R0, R0, 0x1, RZ ;  /* 0x0000000100007819 */ /* 0x002fce00000006ff */
[----:B------:R-:W1:Y:S01]  /*0090*/  LDC.64 R6, c[0x0][0x238] ;  /* 0x00008e00ff067b82 */ /* 0x000e620000000a00 */
[----:B------:R-:W-:Y:S02]  /*00a0*/  LOP3.LUT R0, R0, 0x1fe, RZ, 0xc0, !PT ;  /* 0x000001fe00007812 */ /* 0x000fe400078ec0ff */
[----:B---3--:R-:W-:Y:S02]  /*00b0*/  SHF.R.S32.HI R15, RZ, 0x16, R3 ;  /* 0x00000016ff0f7819 */ /* 0x008fe40000011403 */
[----:B------:R-:W-:Y:S02]  /*00c0*/  LEA R0, R3, R0, 0x9 ;  /* 0x0000000003007211 */ /* 0x000fe400078e48ff */
[----:B------:R-:W-:Y:S01]  /*00d0*/  SGXT R15, R15, 0x1 ;  /* 0x000000010f0f781a */ /* 0x000fe20000000200 */
[----:B------:R-:W3:Y:S02]  /*00e0*/  LDC.64 R2, c[0x0][0x240] ;  /* 0x00009000ff027b82 */ /* 0x000ee40000000a00 */
[----:B--2---:R-:W-:Y:S01]  /*00f0*/  IMAD.WIDE R12, R0, 0x4, R12 ;  /* 0x00000004000c7825 */ /* 0x004fe200078e020c */
[----:B------:R-:W-:-:S02]  /*0100*/  LEA.HI R14, R15, R0, RZ, 0x8 ;  /* 0x000000000f0e7211 */ /* 0x000fc400078f40ff */
[----:B------:R-:W-:Y:S02]  /*0110*/  LEA.HI R15, R15, R0, RZ, 0xb ;  /* 0x000000000f0f7211 */ /* 0x000fe400078f58ff */
[----:B------:R-:W-:Y:S02]  /*0120*/  SHF.R.S32.HI R18, RZ, 0x8, R14 ;  /* 0x00000008ff127819 */ /* 0x000fe4000001140e */
[----:B------:R-:W-:Y:S01]  /*0130*/  SHF.R.S32.HI R21, RZ, 0xb, R15 ;  /* 0x0000000bff157819 */ /* 0x000fe2000001140f */
[----:B----4-:R-:W-:Y:S01]  /*0140*/  IMAD.WIDE R14, R0, 0x4, R10 ;  /* 0x00000004000e7825 */ /* 0x010fe200078e020a */
[----:B------:R-:W-:Y:S01]  /*0150*/  LEA.HI R16, R18, R18, RZ, 0x8 ;  /* 0x0000001212107211 */ /* 0x000fe200078f40ff */
[----:B------:R-:W2:Y:S03]  /*0160*/  LDG.E.64 R10, desc[UR4][R12.64] ;  /* 0x000000040c0a7981 */ /* 0x000ea6000c1e1b00 */
[----:B------:R-:W-:Y:S01]  /*0170*/  LOP3.LUT R19, R16, 0xffffff00, RZ, 0xc0, !PT ;  /* 0xffffff0010137812 */ /* 0x000fe200078ec0ff */
[----:B-----5:R-:W-:-:S02]  /*0180*/  IMAD.WIDE R16, R21, 0x4, R8 ;  /* 0x0000000415107825 */ /* 0x020fc400078e0208 */
[----:B------:R-:W2:Y:S01]  /*0190*/  LDG.E.64 R8, desc[UR4][R14.64] ;  /* 0x000000040e087981 */ /* 0x000ea2000c1e1b00 */
[----:B------:R-:W-:Y:S01]  /*01a0*/  IADD3 R19, R18, -R19, RZ ;  /* 0x8000001312137210 */ /* 0x000fe20007ffe0ff */
[----:B0-----:R-:W-:Y:S02]  /*01b0*/  IMAD.WIDE R4, R21, 0x4, R4 ;  /* 0x0000000415047825 */ /* 0x001fe400078e0204 */
[----:B------:R-:W4:Y:S02]  /*01c0*/  LDG.E.EL R16, desc[UR4][R16.64] ;  /* 0x0000000410107981 */ /* 0x000f24000c2e1900 */
[C---:B-1----:R-:W-:Y:S02]  /*01d0*/  IMAD.WIDE R6, R19.reuse, 0x4, R6 ;  /* 0x0000000413067825 */ /* 0x042fe400078e0206 */
[----:B------:R-:W5:Y:S02]  /*01e0*/  LDG.E.EL R4, desc[UR4][R4.64] ;  /* 0x0000000404047981 */ /* 0x000f64000c2e1900 */
[----:B---3--:R-:W-:-:S02]  /*01f0*/  IMAD.WIDE R2, R19, 0x4, R2 ;  /* 0x0000000413027825 */ /* 0x008fc400078e0202 */
[----:B------:R0:W3:Y:S04]  /*0200*/  LDG.E.EL R6, desc[UR4][R6.64] ;  /* 0x0000000406067981 */ /* 0x0000e8000c2e1900 */
[----:B------:R-:W3:Y:S01]  /*0210*/  LDG.E.EL R3, desc[UR4][R2.64] ;  /* 0x0000000402037981 */ /* 0x000ee2000c2e1900 */
[----:B0-----:R-:W-:Y:S01]  /*0220*/  HFMA2.MMA R7, -RZ, RZ, 1.625, 0 ;  /* 0x3e800000ff077435 */ /* 0x001fe200000001ff */
[----:B--2---:R-:W-:Y:S01]  /*0230*/  FADD R13, R10, R8 ;  /* 0x000000080a0d7221 */ /* 0x004fe20000000000 */
[----:B------:R-:W-:-:S03]  /*0240*/  FADD R9, R11, R9 ;  /* 0x000000090b097221 */ /* 0x000fc60000000000 */
[C---:B----4-:R-:W-:Y:S01]  /*0250*/  FADD R13, -R16.reuse, R13 ;  /* 0x0000000d100d7221 */ /* 0x050fe20000000100 */
[----:B------:R-:W-:-:S03]  /*0260*/  FADD R9, -R16, R9 ;  /* 0x0000000910097221 */ /* 0x000fc60000000100 */
[C---:B-----5:R-:W-:Y:S01]  /*0270*/  FMUL R13, R4.reuse, R13 ;  /* 0x0000000d040d7220 */ /* 0x060fe20000400000 */
[----:B------:R-:W-:-:S03]  /*0280*/  FMUL R8, R4, R9 ;  /* 0x0000000904087220 */ /* 0x000fc60000400000 */
[C-C-:B---3--:R-:W-:Y:S01]  /*0290*/  FFMA R13, R6.reuse, R13, R3.reuse ;  /* 0x0000000d060d7223 */ /* 0x148fe20000000003 */
[----:B------:R-:W-:-:S03]  /*02a0*/  FFMA R8, R6, R8, R3 ;  /* 0x0000000806087223 */ /* 0x000fc60000000003 */
[----:B------:R-:W-:Y:S01]  /*02b0*/  FADD R9, RZ, -R13 ;  /* 0x8000000dff097221 */ /* 0x000fe20000000000 */
[----:B------:R-:W-:-:S03]  /*02c0*/  FADD R2, RZ, -R8 ;  /* 0x80000008ff027221 */ /* 0x000fc60000000000 */
[----:B------:R-:W-:Y:S01]  /*02d0*/  FMUL R9, R9, 1.4426950216293334961 ;  /* 0x3fb8aa3b09097820 */ /* 0x000fe20000400000 */
[----:B------:R-:W-:-:S04]  /*02e0*/  FMUL R4, R2, 1.4426950216293334961 ;  /* 0x3fb8aa3b02047820 */ /* 0x000fc80000400000 */
[----:B------:R-:W-:Y:S02]  /*02f0*/  FSETP.GEU.AND P0, PT, R9, -126, PT ;  /* 0xc2fc00000900780b */ /* 0x000fe40003f0e000 */
[----:B------:R-:W-:-:S11]  /*0300*/  FSETP.GEU.AND P1, PT, R4, -126, PT ;  /* 0xc2fc00000400780b */ /* 0x000fd60003f2e000 */
[----:B------:R-:W-:Y:S02]  /*0310*/  @!P0 FMUL R9, R9, 0.5 ;  /* 0x3f00000009098820 */ /* 0x000fe40000400000 */
[----:B------:R-:W-:Y:S02]  /*0320*/  @!P1 FMUL R4, R4, 0.5 ;  /* 0x3f00000004049820 */ /* 0x000fe40000400000 */
[----:B------:R-:W0:Y:S08]  /*0330*/  MUFU.EX2 R2, R9 ;  /* 0x0000000900027308 */ /* 0x000e300000000800 */
[----:B------:R-:W1:Y:S01]  /*0340*/  MUFU.EX2 R3, R4 ;  /* 0x0000000400037308 */ /* 0x000e620000000800 */
[----:B0-----:R-:W-:-:S04]  /*0350*/  @!P0 FMUL R2, R2, R2 ;  /* 0x0000000202028220 */ /* 0x001fc80000400000 */
[----:B------:R-:W-:Y:S01]  /*0360*/  FADD R5, R2, 1 ;  /* 0x3f80000002057421 */ /* 0x000fe20000000000 */
[----:B-1----:R-:W-:-:S04]  /*0370*/  @!P1 FMUL R3, R3, R3 ;  /* 0x0000000303039220 */ /* 0x002fc80000400000 */
[----:B------:R-:W-:Y:S01]  /*0380*/  FADD R6, R3, 1 ;  /* 0x3f80000003067421 */ /* 0x000fe20000000000 */
[----:B------:R-:W-:Y:S01]  /*0390*/  FSETP.GT.AND P0, PT, R5, 8.50705917302346158658e+37, PT ;  /* 0x7e8000000500780b */ /* 0x000fe20003f04000 */
[----:B------:R-:W0:Y:S03]  /*03a0*/  LDC.64 R2, c[0x0][0x210] ;  /* 0x00008400ff027b82 */ /* 0x000e260000000a00 */
[----:B------:R-:W-:-:S09]  /*03b0*/  FSETP.GT.AND P1, PT, R6, 8.50705917302346158658e+37, PT ;  /* 0x7e8000000600780b */ /* 0x000fd20003f24000 */
[----:B------:R-:W-:-:S04]  /*03c0*/  @P0 FMUL R5, R5, 0.25 ;  /* 0x3e80000005050820 */ /* 0x000fc80000400000 */
[----:B------:R-:W-:Y:S02]  /*03d0*/  @P1 FMUL R6, R6, 0.25 ;  /* 0x3e80000006061820 */ /* 0x000fe40000400000 */
[----:B------:R-:W1:Y:S08]  /*03e0*/  MUFU.RCP R5, R5 ;  /* 0x0000000500057308 */ /* 0x000e700000001000 */
[----:B------:R-:W2:Y:S01]  /*03f0*/  MUFU.RCP R6, R6 ;  /* 0x0000000600067308 */ /* 0x000ea20000001000 */
[----:B------:R-:W-:-:S02]  /*0400*/  FSEL R4, R7, 1, P0 ;  /* 0x3f80000007047808 */ /* 0x000fc40000000000 */
[----:B------:R-:W-:-:S03]  /*0410*/  FSEL R7, R7, 1, P1 ;  /* 0x3f80000007077808 */ /* 0x000fc60000800000 */
[----:B-1----:R-:W-:Y:S01]  /*0420*/  FMUL R4, R5, R4 ;  /* 0x0000000405047220 */ /* 0x002fe20000400000 */
[----:B0-----:R-:W-:-:S04]  /*0430*/  IMAD.WIDE R2, R0, 0x4, R2 ;  /* 0x0000000400027825 */ /* 0x001fc800078e0202 */
[----:B------:R-:W-:Y:S01]  /*0440*/  FMUL R4, R13, R4 ;  /* 0x000000040d047220 */ /* 0x000fe20000400000 */
[----:B--2---:R-:W-:-:S04]  /*0450*/  FMUL R7, R6, R7 ;  /* 0x0000000706077220 */ /* 0x004fc80000400000 */
[----:B------:R-:W-:-:S05]  /*0460*/  FMUL R5, R8, R7 ;  /* 0x0000000708057220 */ /* 0x000fca0000400000 */
[----:B------:R-:W-:Y:S01]  /*0470*/  STG.E.64 desc[UR4][R2.64], R4 ;  /* 0x0000000402007986 */ /* 0x000fe2000c101b04 */
[----:B------:R-:W-:Y:S05]  /*0480*/  EXIT ;  /* 0x000000000000794d */ /* 0x000fea0003800000 */
.L_x_0:
[----:B------:R-:W-:-:S00]  /*0490*/  BRA `(.L_x_0) ;  /* 0xfffffffc00fc7947 */ /* 0x000fc0000383ffff */
[----:B------:R-:W-:-:S00]  /*04a0*/  NOP ;  /* 0x0000000000007918 */ /* 0x000fc00000000000 */
        /* <DEDUP_REMOVED lines=13> */
.L_x_1:


//--------------------- .nv.constant0.triton_poi_fused_native_group_norm_silu_54 --------------------------
	.section	.nv.constant0.triton_poi_fused_native_group_norm_silu_54,"a",@progbits
	.sectionflags	@""
	.align	4
.nv.constant0.triton_poi_fused_native_group_norm_silu_54:
	.zero		588
